	.headerflags	@"EF_CUDA_TEXMODE_UNIFIED EF_CUDA_64BIT_ADDRESS EF_CUDA_ACCELERATORS EF_CUDA_SM90 EF_CUDA_VIRTUAL_SM(EF_CUDA_SM90)"
	.elftype	@"ET_EXEC"


//--------------------- .nv.info                  --------------------------
	.section	.nv.info,"",@"SHT_CUDA_INFO"
	.align	4


	//----- nvinfo : EIATTR_REGCOUNT
	.align		4
        /*0000*/ 	.byte	0x04, 0x2f
        /*0002*/ 	.short	(.L_3 - .L_2)
	.align		4
.L_2:
        /*0004*/ 	.word	index@(triton_poi_fused_div_maximum_mean_std_sub_10)
        /*0008*/ 	.word	0x00000030


	//----- nvinfo : EIATTR_MIN_STACK_SIZE
	.align		4
.L_3:
        /*000c*/ 	.byte	0x04, 0x12
        /*000e*/ 	.short	(.L_5 - .L_4)
	.align		4
.L_4:
        /*0010*/ 	.word	index@(triton_poi_fused_div_maximum_mean_std_sub_10)
        /*0014*/ 	.word	0x00000000


	//----- nvinfo : EIATTR_FRAME_SIZE
	.align		4
.L_5:
        /*0018*/ 	.byte	0x04, 0x11
        /*001a*/ 	.short	(.L_7 - .L_6)
	.align		4
.L_6:
        /*001c*/ 	.word	index@(triton_poi_fused_div_maximum_mean_std_sub_10)
        /*0020*/ 	.word	0x00000000


	//----- nvinfo : EIATTR_MIN_STACK_SIZE
	.align		4
.L_7:
        /*0024*/ 	.byte	0x04, 0x12
        /*0026*/ 	.short	(.L_9 - .L_8)
	.align		4
.L_8:
        /*0028*/ 	.word	index@(triton_poi_fused_div_maximum_mean_std_sub_10)
        /*002c*/ 	.word	0x00000000
.L_9:


//--------------------- .nv.info.triton_poi_fused_div_maximum_mean_std_sub_10 --------------------------
	.section	.nv.info.triton_poi_fused_div_maximum_mean_std_sub_10,"",@"SHT_CUDA_INFO"
	.sectionflags	@""
	.align	4


	//----- nvinfo : EIATTR_CUDA_API_VERSION
	.align		4
        /*0000*/ 	.byte	0x04, 0x37
        /*0002*/ 	.short	(.L_11 - .L_10)
.L_10:
        /*0004*/ 	.word	0x0000007c


	//----- nvinfo : EIATTR_KPARAM_INFO
	.align		4
.L_11:
        /*0008*/ 	.byte	0x04, 0x17
        /*000a*/ 	.short	(.L_13 - .L_12)
.L_12:
        /*000c*/ 	.word	0x00000000
        /*0010*/ 	.short	0x0005
        /*0012*/ 	.short	0x0024
        /*0014*/ 	.byte	0x00, 0xf0, 0x11, 0x00


	//----- nvinfo : EIATTR_KPARAM_INFO
	.align		4
.L_13:
        /*0018*/ 	.byte	0x04, 0x17
        /*001a*/ 	.short	(.L_15 - .L_14)
.L_14:
        /*001c*/ 	.word	0x00000000
        /*0020*/ 	.short	0x0004
        /*0022*/ 	.short	0x0020
        /*0024*/ 	.byte	0x00, 0xf0, 0x11, 0x00


	//----- nvinfo : EIATTR_KPARAM_INFO
	.align		4
.L_15:
        /*0028*/ 	.byte	0x04, 0x17
        /*002a*/ 	.short	(.L_17 - .L_16)
.L_16:
        /*002c*/ 	.word	0x00000000
        /*0030*/ 	.short	0x0003
        /*0032*/ 	.short	0x0018
        /*0034*/ 	.byte	0x00, 0xf4, 0x21, 0x00


	//----- nvinfo : EIATTR_KPARAM_INFO
	.align		4
.L_17:
        /*0038*/ 	.byte	0x04, 0x17
        /*003a*/ 	.short	(.L_19 - .L_18)
.L_18:
        /*003c*/ 	.word	0x00000000
        /*0040*/ 	.short	0x0002
        /*0042*/ 	.short	0x0010
        /*0044*/ 	.byte	0x00, 0xf4, 0x21, 0x00


	//----- nvinfo : EIATTR_KPARAM_INFO
	.align		4
.L_19:
        /*0048*/ 	.byte	0x04, 0x17
        /*004a*/ 	.short	(.L_21 - .L_20)
.L_20:
        /*004c*/ 	.word	0x00000000
        /*0050*/ 	.short	0x0001
        /*0052*/ 	.short	0x0008
        /*0054*/ 	.byte	0x00, 0xf4, 0x21, 0x00


	//----- nvinfo : EIATTR_KPARAM_INFO
	.align		4
.L_21:
        /*0058*/ 	.byte	0x04, 0x17
        /*005a*/ 	.short	(.L_23 - .L_22)
.L_22:
        /*005c*/ 	.word	0x00000000
        /*0060*/ 	.short	0x0000
        /*0062*/ 	.short	0x0000
        /*0064*/ 	.byte	0x00, 0xf4, 0x21, 0x00


	//----- nvinfo : EIATTR_SPARSE_MMA_MASK
	.align		4
.L_23:
        /*0068*/ 	.byte	0x03, 0x50
        /*006a*/ 	.short	0x0000


	//----- nvinfo : EIATTR_MAXREG_COUNT
	.align		4
        /*006c*/ 	.byte	0x03, 0x1b
        /*006e*/ 	.short	0x00ff


	//----- nvinfo : EIATTR_EXIT_INSTR_OFFSETS
	.align		4
        /*0070*/ 	.byte	0x04, 0x1c
        /*0072*/ 	.short	(.L_25 - .L_24)


	//   ....[0]....
.L_24:
        /*0074*/ 	.word	0x00001a10


	//   ....[1]....
        /*0078*/ 	.word	0x00001a60


	//----- nvinfo : EIATTR_REQNTID
	.align		4
.L_25:
        /*007c*/ 	.byte	0x04, 0x10
        /*007e*/ 	.short	(.L_27 - .L_26)
.L_26:
        /*0080*/ 	.word	0x00000100
        /*0084*/ 	.word	0x00000001
        /*0088*/ 	.word	0x00000001


	//----- nvinfo : EIATTR_CBANK_PARAM_SIZE
	.align		4
.L_27:
        /*008c*/ 	.byte	0x03, 0x19
        /*008e*/ 	.short	0x0028


	//----- nvinfo : EIATTR_PARAM_CBANK
	.align		4
        /*0090*/ 	.byte	0x04, 0x0a
        /*0092*/ 	.short	(.L_29 - .L_28)
	.align		4
.L_28:
        /*0094*/ 	.word	index@(.nv.constant0.triton_poi_fused_div_maximum_mean_std_sub_10)
        /*0098*/ 	.short	0x0210
        /*009a*/ 	.short	0x0028


	//----- nvinfo : EIATTR_SW_WAR
	.align		4
.L_29:
        /*009c*/ 	.byte	0x04, 0x36
        /*009e*/ 	.short	(.L_31 - .L_30)
.L_30:
        /*00a0*/ 	.word	0x00000008
.L_31:


//--------------------- .nv.callgraph             --------------------------
	.section	.nv.callgraph,"",@"SHT_CUDA_CALLGRAPH"
	.align	4
	.sectionentsize	8
	.align		4
        /*0000*/ 	.word	0x00000000
	.align		4
        /*0004*/ 	.word	0xffffffff
	.align		4
        /*0008*/ 	.word	0x00000000
	.align		4
        /*000c*/ 	.word	0xfffffffe
	.align		4
        /*0010*/ 	.word	0x00000000
	.align		4
        /*0014*/ 	.word	0xfffffffd
	.align		4
        /*0018*/ 	.word	0x00000000
	.align		4
        /*001c*/ 	.word	0xfffffffc


//--------------------- .nv.constant4             --------------------------
	.section	.nv.constant4,"a",@progbits
	.align	8
	.align		8
.nv.constant4:
        /*0000*/ 	.dword	_$_str
	.align		8
        /*0008*/ 	.dword	_$_str_$_2


//--------------------- .text.triton_poi_fused_div_maximum_mean_std_sub_10 --------------------------
	.section	.text.triton_poi_fused_div_maximum_mean_std_sub_10,"ax",@progbits
	.sectionflags	@"SHF_BARRIERS=1"
	.align	128
        .global         triton_poi_fused_div_maximum_mean_std_sub_10
        .type           triton_poi_fused_div_maximum_mean_std_sub_10,@function
        .size           triton_poi_fused_div_maximum_mean_std_sub_10,(.L_x_1 - triton_poi_fused_div_maximum_mean_std_sub_10)
        .other          triton_poi_fused_div_maximum_mean_std_sub_10,@"STO_CUDA_ENTRY STV_DEFAULT"
triton_poi_fused_div_maximum_mean_std_sub_10:
.text.triton_poi_fused_div_maximum_mean_std_sub_10:
[----:B------:R-:W0:Y:S01]  /*0000*/  LDC R1, c[0x0][0x28] ;  /* 0x00000a00ff017b82 */ /* 0x000e220000000800 */
[----:B------:R-:W1:Y:S07]  /*0010*/  S2R R19, SR_TID.X ;  /* 0x0000000000137919 */ /* 0x000e6e0000002100 */
[----:B------:R-:W2:Y:S01]  /*0020*/  S2UR UR36, SR_CTAID.Y ;  /* 0x00000000002479c3 */ /* 0x000ea20000002600 */
[----:B------:R-:W-:Y:S01]  /*0030*/  HFMA2.MMA R34, -RZ, RZ, 0, 0 ;  /* 0x00000000ff227435 */ /* 0x000fe200000001ff */
[----:B------:R-:W3:Y:S01]  /*0040*/  S2R R32, SR_CTAID.X ;  /* 0x0000000000207919 */ /* 0x000ee20000002500 */
[----:B------:R-:W-:Y:S01]  /*0050*/  ULDC.64 UR42, c[0x0][0x208] ;  /* 0x00008200002a7ab9 */ /* 0x000fe20000000a00 */
[----:B------:R-:W-:-:S02]  /*0060*/  CS2R R20, SRZ ;  /* 0x0000000000147805 */ /* 0x000fc4000001ff00 */
[----:B------:R-:W-:Y:S02]  /*0070*/  CS2R R22, SRZ ;  /* 0x0000000000167805 */ /* 0x000fe4000001ff00 */
[----:B------:R-:W4:Y:S08]  /*0080*/  LDC.64 R6, c[0x0][0x218] ;  /* 0x00008600ff067b82 */ /* 0x000f300000000a00 */
[----:B------:R-:W5:Y:S01]  /*0090*/  LDC.64 R8, c[0x0][0x220] ;  /* 0x00008800ff087b82 */ /* 0x000f620000000a00 */
[----:B--2---:R-:W-:-:S07]  /*00a0*/  USHF.L.U32 UR36, UR36, 0x4, URZ ;  /* 0x0000000424247899 */ /* 0x004fce000800063f */
[----:B------:R-:W2:Y:S01]  /*00b0*/  LDC.64 R4, c[0x0][0x210] ;  /* 0x00008400ff047b82 */ /* 0x000ea20000000a00 */
[----:B-1----:R-:W-:Y:S02]  /*00c0*/  SHF.R.U32.HI R0, RZ, 0x6, R19 ;  /* 0x00000006ff007819 */ /* 0x002fe40000011613 */
[----:B------:R-:W-:Y:S02]  /*00d0*/  MOV R17, RZ ;  /* 0x000000ff00117202 */ /* 0x000fe40000000f00 */
[----:B------:R-:W-:Y:S02]  /*00e0*/  SGXT.U32 R0, R0, 0x2 ;  /* 0x000000020000781a */ /* 0x000fe40000000000 */
[----:B------:R-:W-:Y:S02]  /*00f0*/  SHF.L.U32 R2, R19, 0x2, RZ ;  /* 0x0000000213027819 */ /* 0x000fe400000006ff */
[----:B------:R-:W-:Y:S02]  /*0100*/  LOP3.LUT R25, R0, UR36, RZ, 0xfc, !PT ;  /* 0x0000002400197c12 */ /* 0x000fe4000f8efcff */
[----:B------:R-:W-:-:S02]  /*0110*/  LOP3.LUT R3, R2, 0xfc, RZ, 0xc0, !PT ;  /* 0x000000fc02037812 */ /* 0x000fc400078ec0ff */
[C---:B------:R-:W-:Y:S01]  /*0120*/  ISETP.GE.AND P0, PT, R25.reuse, 0xc, PT ;  /* 0x0000000c1900780c */ /* 0x040fe20003f06270 */
[----:B------:R-:W-:Y:S01]  /*0130*/  IMAD.HI R0, R25, 0x55555556, RZ ;  /* 0x5555555619007827 */ /* 0x000fe200078e02ff */
[----:B---3--:R-:W-:-:S04]  /*0140*/  PRMT R16, R3, 0x6540, R32 ;  /* 0x0000654003107816 */ /* 0x008fc80000000020 */
[----:B------:R-:W-:Y:S02]  /*0150*/  LEA.HI R13, R0, R0, RZ, 0x1 ;  /* 0x00000000000d7211 */ /* 0x000fe400078f08ff */
[----:B------:R-:W-:-:S03]  /*0160*/  LEA R3, R25, R16, 0xc ;  /* 0x0000001019037211 */ /* 0x000fc600078e60ff */
[----:B----4-:R-:W-:-:S04]  /*0170*/  IMAD.WIDE R10, R13, 0x4, R6 ;  /* 0x000000040d0a7825 */ /* 0x010fc800078e0206 */
[----:B-----5:R-:W-:Y:S01]  /*0180*/  IMAD.WIDE R12, R13, 0x4, R8 ;  /* 0x000000040d0c7825 */ /* 0x020fe200078e0208 */
[----:B------:R1:W3:Y:S03]  /*0190*/  @!P0 LDG.E.EL R34, desc[UR42][R10.64] ;  /* 0x0000002a0a228981 */ /* 0x0002e6000c2e1900 */
[----:B--2---:R-:W-:Y:S01]  /*01a0*/  IMAD.WIDE R2, R3, 0x4, R4 ;  /* 0x0000000403027825 */ /* 0x004fe200078e0204 */
[----:B------:R-:W2:Y:S04]  /*01b0*/  @!P0 LDG.E.EL R17, desc[UR42][R12.64] ;  /* 0x0000002a0c118981 */ /* 0x000ea8000c2e1900 */
[----:B------:R4:W3:Y:S01]  /*01c0*/  @!P0 LDG.E.EL.128 R20, desc[UR42][R2.64] ;  /* 0x0000002a02148981 */ /* 0x0008e2000c2e1d00 */
[----:B------:R-:W-:-:S05]  /*01d0*/  LOP3.LUT R31, R25, 0x4, RZ, 0xfc, !PT ;  /* 0x00000004191f7812 */ /* 0x000fca00078efcff */
[C---:B------:R-:W-:Y:S01]  /*01e0*/  IMAD.HI R0, R31.reuse, 0x55555556, RZ ;  /* 0x555555561f007827 */ /* 0x040fe200078e02ff */
[----:B------:R-:W-:Y:S01]  /*01f0*/  ISETP.GE.AND P0, PT, R31, 0xc, PT ;  /* 0x0000000c1f00780c */ /* 0x000fe20003f06270 */
[----:B------:R-:W-:Y:S01]  /*0200*/  HFMA2.MMA R33, -RZ, RZ, 0, 0 ;  /* 0x00000000ff217435 */ /* 0x000fe200000001ff */
[----:B------:R-:W-:Y:S02]  /*0210*/  LOP3.LUT R35, R25, 0x8, RZ, 0xfc, !PT ;  /* 0x0000000819237812 */ /* 0x000fe400078efcff */
[----:B------:R-:W-:-:S03]  /*0220*/  LEA.HI R39, R0, R0, RZ, 0x1 ;  /* 0x0000000000277211 */ /* 0x000fc600078f08ff */
[C---:B------:R-:W-:Y:S01]  /*0230*/  IMAD.HI R27, R35.reuse, 0x55555556, RZ ;  /* 0x55555556231b7827 */ /* 0x040fe200078e02ff */
[----:B------:R-:W-:-:S03]  /*0240*/  ISETP.GE.AND P1, PT, R35, 0xc, PT ;  /* 0x0000000c2300780c */ /* 0x000fc60003f26270 */
[--C-:B------:R-:W-:Y:S01]  /*0250*/  IMAD.WIDE R14, R39, 0x4, R8.reuse ;  /* 0x00000004270e7825 */ /* 0x100fe200078e0208 */
[----:B------:R-:W-:Y:S01]  /*0260*/  LOP3.LUT R25, R25, 0xc, RZ, 0xfc, !PT ;  /* 0x0000000c19197812 */ /* 0x000fe200078efcff */
[----:B------:R-:W-:Y:S01]  /*0270*/  UISETP.GE.AND UP0, UPT, UR36, URZ, UPT ;  /* 0x0000003f2400728c */ /* 0x000fe2000bf06270 */
[----:B------:R-:W-:Y:S02]  /*0280*/  LEA.HI R27, R27, R27, RZ, 0x1 ;  /* 0x0000001b1b1b7211 */ /* 0x000fe400078f08ff */
[----:B------:R-:W5:Y:S01]  /*0290*/  @!P0 LDG.E.EL R33, desc[UR42][R14.64] ;  /* 0x0000002a0e218981 */ /* 0x000f62000c2e1900 */
[----:B------:R-:W-:Y:S01]  /*02a0*/  IMAD.HI R29, R25, 0x55555556, RZ ;  /* 0x55555556191d7827 */ /* 0x000fe200078e02ff */
[----:B------:R-:W-:Y:S02]  /*02b0*/  MOV R0, RZ ;  /* 0x000000ff00007202 */ /* 0x000fe40000000f00 */
[----:B------:R-:W-:Y:S01]  /*02c0*/  PLOP3.LUT P2, PT, PT, PT, UP0, 0x80, 0x0 ;  /* 0x000000000000781c */ /* 0x000fe20003f4f008 */
[----:B-1----:R-:W-:Y:S01]  /*02d0*/  IMAD.WIDE R10, R27, 0x4, R8 ;  /* 0x000000041b0a7825 */ /* 0x002fe200078e0208 */
[----:B------:R-:W-:-:S02]  /*02e0*/  LEA.HI R29, R29, R29, RZ, 0x1 ;  /* 0x0000001d1d1d7211 */ /* 0x000fc400078f08ff */
[----:B----4-:R-:W-:Y:S02]  /*02f0*/  CS2R R2, SRZ ;  /* 0x0000000000027805 */ /* 0x010fe4000001ff00 */
[----:B------:R1:W4:Y:S01]  /*0300*/  @!P1 LDG.E.EL R0, desc[UR42][R10.64] ;  /* 0x0000002a0a009981 */ /* 0x000322000c2e1900 */
[----:B------:R-:W-:-:S06]  /*0310*/  IMAD.WIDE R8, R29, 0x4, R8 ;  /* 0x000000041d087825 */ /* 0x000fcc00078e0208 */
[----:B------:R1:W3:Y:S01]  /*0320*/  @!P2 LDG.E.EL R2, desc[UR42][R8.64] ;  /* 0x0000002a0802a981 */ /* 0x0002e2000c2e1900 */
[----:B------:R-:W-:Y:S01]  /*0330*/  LEA R37, R35, R16, 0xc ;  /* 0x0000001023257211 */ /* 0x000fe200078e60ff */
[----:B------:R-:W-:Y:S01]  /*0340*/  IMAD.WIDE R26, R27, 0x4, R6 ;  /* 0x000000041b1a7825 */ /* 0x000fe200078e0206 */
[----:B-1----:R-:W-:-:S03]  /*0350*/  CS2R R10, SRZ ;  /* 0x00000000000a7805 */ /* 0x002fc6000001ff00 */
[----:B------:R-:W-:Y:S01]  /*0360*/  IMAD.WIDE R36, R37, 0x4, R4 ;  /* 0x0000000425247825 */ /* 0x000fe200078e0204 */
[----:B------:R-:W-:Y:S01]  /*0370*/  HFMA2.MMA R18, -RZ, RZ, 0, 0 ;  /* 0x00000000ff127435 */ /* 0x000fe200000001ff */
[----:B------:R-:W-:Y:S01]  /*0380*/  LEA R31, R31, R16, 0xc ;  /* 0x000000101f1f7211 */ /* 0x000fe200078e60ff */
[----:B------:R-:W3:Y:S01]  /*0390*/  @!P1 LDG.E.EL R3, desc[UR42][R26.64] ;  /* 0x0000002a1a039981 */ /* 0x000ee2000c2e1900 */
[----:B0-----:R-:W-:Y:S02]  /*03a0*/  CS2R R8, SRZ ;  /* 0x0000000000087805 */ /* 0x001fe4000001ff00 */
[----:B------:R-:W-:Y:S02]  /*03b0*/  CS2R R12, SRZ ;  /* 0x00000000000c7805 */ /* 0x000fe4000001ff00 */
[----:B------:R-:W-:Y:S02]  /*03c0*/  CS2R R14, SRZ ;  /* 0x00000000000e7805 */ /* 0x000fe4000001ff00 */
[----:B------:R-:W4:Y:S01]  /*03d0*/  @!P1 LDG.E.EL.128 R8, desc[UR42][R36.64] ;  /* 0x0000002a24089981 */ /* 0x000f22000c2e1d00 */
[----:B------:R-:W-:-:S04]  /*03e0*/  IMAD.WIDE R38, R39, 0x4, R6 ;  /* 0x0000000427267825 */ /* 0x000fc800078e0206 */
[----:B------:R-:W-:Y:S01]  /*03f0*/  IMAD.WIDE R30, R31, 0x4, R4 ;  /* 0x000000041f1e7825 */ /* 0x000fe200078e0204 */
[----:B------:R-:W4:Y:S04]  /*0400*/  @!P0 LDG.E.EL R18, desc[UR42][R38.64] ;  /* 0x0000002a26128981 */ /* 0x000f28000c2e1900 */
[----:B------:R-:W4:Y:S01]  /*0410*/  @!P0 LDG.E.EL.128 R12, desc[UR42][R30.64] ;  /* 0x0000002a1e0c8981 */ /* 0x000f22000c2e1d00 */
[----:B------:R-:W-:Y:S02]  /*0420*/  PLOP3.LUT P1, PT, PT, PT, UP0, 0x80, 0x0 ;  /* 0x000000000000781c */ /* 0x000fe40003f2f008 */
[----:B------:R-:W-:Y:S02]  /*0430*/  PLOP3.LUT P0, PT, PT, PT, UP0, 0x80, 0x0 ;  /* 0x000000000000781c */ /* 0x000fe40003f0f008 */
[----:B------:R-:W-:Y:S01]  /*0440*/  LEA R25, R25, R16, 0xc ;  /* 0x0000001019197211 */ /* 0x000fe200078e60ff */
[----:B------:R-:W-:Y:S01]  /*0450*/  IMAD.WIDE R28, R29, 0x4, R6 ;  /* 0x000000041d1c7825 */ /* 0x000fe200078e0206 */
[----:B------:R-:W-:-:S02]  /*0460*/  MOV R16, RZ ;  /* 0x000000ff00107202 */ /* 0x000fc40000000f00 */
[----:B------:R-:W-:Y:S01]  /*0470*/  CS2R R6, SRZ ;  /* 0x0000000000067805 */ /* 0x000fe2000001ff00 */
[----:B------:R-:W-:Y:S01]  /*0480*/  IMAD.WIDE R24, R25, 0x4, R4 ;  /* 0x0000000419187825 */ /* 0x000fe200078e0204 */
[----:B------:R-:W-:-:S03]  /*0490*/  CS2R R4, SRZ ;  /* 0x0000000000047805 */ /* 0x000fc6000001ff00 */
[----:B------:R-:W4:Y:S04]  /*04a0*/  @!P1 LDG.E.EL R16, desc[UR42][R28.64] ;  /* 0x0000002a1c109981 */ /* 0x000f28000c2e1900 */
[----:B------:R0:W4:Y:S01]  /*04b0*/  @!P0 LDG.E.EL.128 R4, desc[UR42][R24.64] ;  /* 0x0000002a18048981 */ /* 0x000122000c2e1d00 */
[----:B------:R-:W-:Y:S02]  /*04c0*/  UIADD3 UR53, UR36, 0x1, URZ ;  /* 0x0000000124357890 */ /* 0x000fe4000fffe03f */
[----:B------:R-:W-:Y:S02]  /*04d0*/  UIADD3 UR51, UR36, 0xa, URZ ;  /* 0x0000000a24337890 */ /* 0x000fe4000fffe03f */
[----:B------:R-:W-:Y:S02]  /*04e0*/  UIADD3 UR44, UR36, 0x9, URZ ;  /* 0x00000009242c7890 */ /* 0x000fe4000fffe03f */
[----:B------:R-:W-:-:S02]  /*04f0*/  UIADD3 UR45, UR36, 0x8, URZ ;  /* 0x00000008242d7890 */ /* 0x000fc4000fffe03f */
[----:B------:R-:W-:Y:S02]  /*0500*/  UIADD3 UR50, UR36, 0x7, URZ ;  /* 0x0000000724327890 */ /* 0x000fe4000fffe03f */
[----:B------:R-:W-:Y:S02]  /*0510*/  UIADD3 UR48, UR36, 0x6, URZ ;  /* 0x0000000624307890 */ /* 0x000fe4000fffe03f */
        /* <DEDUP_REMOVED lines=9> */
[----:B------:R-:W-:-:S02]  /*05b0*/  UIMAD.WIDE UR34, UR36, 0x55555556, URZ ;  /* 0x55555556242278a5 */ /* 0x000fc4000f8e023f */
[----:B------:R-:W-:Y:S02]  /*05c0*/  UIMAD.WIDE UR6, UR53, 0x55555556, URZ ;  /* 0x55555556350678a5 */ /* 0x000fe4000f8e023f */
[----:B------:R-:W-:Y:S02]  /*05d0*/  UIMAD.WIDE UR32, UR51, 0x55555556, URZ ;  /* 0x55555556332078a5 */ /* 0x000fe4000f8e023f */
[----:B------:R-:W-:Y:S02]  /*05e0*/  UIMAD.WIDE UR30, UR44, 0x55555556, URZ ;  /* 0x555555562c1e78a5 */ /* 0x000fe4000f8e023f */
[----:B------:R-:W-:Y:S02]  /*05f0*/  UIMAD.WIDE UR28, UR45, 0x55555556, URZ ;  /* 0x555555562d1c78a5 */ /* 0x000fe4000f8e023f */
[----:B------:R-:W-:Y:S02]  /*0600*/  UIMAD.WIDE UR26, UR50, 0x55555556, URZ ;  /* 0x55555556321a78a5 */ /* 0x000fe4000f8e023f */
        /* <DEDUP_REMOVED lines=10> */
[----:B------:R-:W-:Y:S01]  /*06b0*/  ULEA.HI UR34, UR35, UR35, URZ, 0x1 ;  /* 0x0000002323227291 */ /* 0x000fe2000f8f083f */
[----:B------:R-:W-:Y:S01]  /*06c0*/  PRMT R32, R19, 0x6540, R32 ;  /* 0x0000654013207816 */ /* 0x000fe20000000020 */
[----:B------:R-:W-:Y:S01]  /*06d0*/  ULEA.HI UR6, UR7, UR7, URZ, 0x1 ;  /* 0x0000000707067291 */ /* 0x000fe2000f8f083f */
[----:B0-----:R-:W-:Y:S01]  /*06e0*/  HFMA2.MMA R24, -RZ, RZ, 0, 1.78813934326171875e-07 ;  /* 0x00000003ff187435 */ /* 0x001fe200000001ff */
[----:B------:R-:W-:Y:S01]  /*06f0*/  ULEA.HI UR32, UR33, UR33, URZ, 0x1 ;  /* 0x0000002121207291 */ /* 0x000fe2000f8f083f */
[----:B------:R-:W-:Y:S01]  /*0700*/  HFMA2.MMA R27, -RZ, RZ, 0, 1.78813934326171875e-07 ;  /* 0x00000003ff1b7435 */ /* 0x000fe200000001ff */
        /* <DEDUP_REMOVED lines=8> */
[----:B------:R-:W-:-:S02]  /*0790*/  ULEA.HI UR22, UR23, UR23, URZ, 0x1 ;  /* 0x0000001717167291 */ /* 0x000fc4000f8f083f */
[----:B------:R-:W-:Y:S02]  /*07a0*/  ULEA.HI UR20, UR21, UR21, URZ, 0x1 ;  /* 0x0000001515147291 */ /* 0x000fe4000f8f083f */
[----:B------:R-:W-:Y:S02]  /*07b0*/  ULEA.HI UR18, UR19, UR19, URZ, 0x1 ;  /* 0x0000001313127291 */ /* 0x000fe4000f8f083f */
[----:B------:R-:W-:Y:S02]  /*07c0*/  ULEA.HI UR16, UR17, UR17, URZ, 0x1 ;  /* 0x0000001111107291 */ /* 0x000fe4000f8f083f */
[----:B------:R-:W-:Y:S02]  /*07d0*/  ULEA.HI UR7, UR15, UR15, URZ, 0x1 ;  /* 0x0000000f0f077291 */ /* 0x000fe4000f8f083f */
[----:B------:R-:W-:Y:S02]  /*07e0*/  ULEA.HI UR4, UR5, UR5, URZ, 0x1 ;  /* 0x0000000505047291 */ /* 0x000fe4000f8f083f */
[----:B------:R-:W-:-:S02]  /*07f0*/  ULEA.HI UR9, UR9, UR9, URZ, 0x1 ;  /* 0x0000000909097291 */ /* 0x000fc4000f8f083f */
[----:B------:R-:W-:Y:S02]  /*0800*/  ULEA.HI UR11, UR11, UR11, URZ, 0x1 ;  /* 0x0000000b0b0b7291 */ /* 0x000fe4000f8f083f */
[----:B------:R-:W-:Y:S02]  /*0810*/  ULEA.HI UR13, UR13, UR13, URZ, 0x1 ;  /* 0x0000000d0d0d7291 */ /* 0x000fe4000f8f083f */
[----:B------:R-:W-:Y:S01]  /*0820*/  UIMAD UR5, UR34, -0x3, UR36 ;  /* 0xfffffffd220578a4 */ /* 0x000fe2000f8e0224 */
[----:B------:R-:W-:Y:S01]  /*0830*/  MOV R26, 0x3 ;  /* 0x00000003001a7802 */ /* 0x000fe20000000f00 */
        /* <DEDUP_REMOVED lines=8> */
[----:B------:R-:W-:-:S02]  /*08c0*/  UIMAD UR17, UR24, -0x3, UR48 ;  /* 0xfffffffd181178a4 */ /* 0x000fc4000f8e0230 */
[----:B------:R-:W-:Y:S02]  /*08d0*/  UIMAD UR19, UR22, -0x3, UR47 ;  /* 0xfffffffd161378a4 */ /* 0x000fe4000f8e022f */
[----:B------:R-:W-:Y:S02]  /*08e0*/  UIMAD UR21, UR20, -0x3, UR46 ;  /* 0xfffffffd141578a4 */ /* 0x000fe4000f8e022e */
[----:B------:R-:W-:Y:S02]  /*08f0*/  UIMAD UR23, UR18, -0x3, UR49 ;  /* 0xfffffffd121778a4 */ /* 0x000fe4000f8e0231 */
[----:B------:R-:W-:Y:S02]  /*0900*/  UIMAD UR25, UR16, -0x3, UR52 ;  /* 0xfffffffd101978a4 */ /* 0x000fe4000f8e0234 */
[----:B------:R-:W-:Y:S02]  /*0910*/  UIMAD UR27, UR6, -0x3, UR53 ;  /* 0xfffffffd061b78a4 */ /* 0x000fe4000f8e0235 */
[----:B------:R-:W-:-:S02]  /*0920*/  UIMAD UR37, UR7, -0x3, UR37 ;  /* 0xfffffffd072578a4 */ /* 0x000fc4000f8e0225 */
[----:B------:R-:W-:Y:S02]  /*0930*/  UIMAD UR38, UR4, -0x3, UR38 ;  /* 0xfffffffd042678a4 */ /* 0x000fe4000f8e0226 */
[----:B------:R-:W-:Y:S02]  /*0940*/  UIMAD UR39, UR9, -0x3, UR39 ;  /* 0xfffffffd092778a4 */ /* 0x000fe4000f8e0227 */
[----:B------:R-:W-:Y:S02]  /*0950*/  UIMAD UR40, UR11, -0x3, UR40 ;  /* 0xfffffffd0b2878a4 */ /* 0x000fe4000f8e0228 */
[----:B------:R-:W-:Y:S02]  /*0960*/  UIMAD UR8, UR13, -0x3, UR41 ;  /* 0xfffffffd0d0878a4 */ /* 0x000fe4000f8e0229 */
[----:B------:R-:W-:Y:S01]  /*0970*/  UIMAD UR5, UR34, 0x3000, UR5 ;  /* 0x00003000220578a4 */ /* 0x000fe2000f8e0205 */
[C---:B------:R-:W-:Y:S02]  /*0980*/  IMAD R24, R32.reuse, R24, UR14 ;  /* 0x0000000e20187e24 */ /* 0x040fe4000f8e0218 */
[----:B------:R-:W-:-:S02]  /*0990*/  IMAD R26, R32, R26, UR15 ;  /* 0x0000000f201a7e24 */ /* 0x000fc4000f8e021a */
[----:B------:R-:W-:Y:S02]  /*09a0*/  IMAD R27, R32, R27, UR17 ;  /* 0x00000011201b7e24 */ /* 0x000fe4000f8e021b */
[----:B--2---:R-:W-:-:S04]  /*09b0*/  FMUL R17, R17, 8.1386831880081444979e-05 ;  /* 0x38aaae3911117820 */ /* 0x004fc80000400000 */
[----:B------:R-:W0:Y:S02]  /*09c0*/  MUFU.SQRT R38, R17 ;  /* 0x0000001100267308 */ /* 0x000e240000002000 */
[C---:B0-----:R-:W-:Y:S02]  /*09d0*/  FSETP.GT.AND P0, PT, R38.reuse, 0.0090210977941751480103, PT ;  /* 0x3c13cd3a2600780b */ /* 0x041fe40003f04000 */
[----:B------:R-:W-:-:S11]  /*09e0*/  FSETP.NAN.AND P1, PT, R38, R38, PT ;  /* 0x000000262600720b */ /* 0x000fd60003f28000 */
[----:B------:R-:W-:-:S04]  /*09f0*/  @!P0 FSEL R38, R38, 0.0090210977941751480103, P1 ;  /* 0x3c13cd3a26268808 */ /* 0x000fc80000800000 */
[C---:B------:R-:W-:Y:S02]  /*0a00*/  FSETP.GT.AND P0, PT, R38.reuse, 8.50705917302346158658e+37, PT ;  /* 0x7e8000002600780b */ /* 0x040fe40003f04000 */
[----:B------:R-:W-:-:S11]  /*0a10*/  FSETP.GEU.AND P1, PT, R38, 1.175494350822287508e-38, PT ;  /* 0x008000002600780b */ /* 0x000fd60003f2e000 */
[----:B------:R-:W-:-:S04]  /*0a20*/  @P0 FMUL R38, R38, 0.25 ;  /* 0x3e80000026260820 */ /* 0x000fc80000400000 */
[----:B------:R-:W-:Y:S01]  /*0a30*/  @!P1 FMUL R38, R38, 16777216 ;  /* 0x4b80000026269820 */ /* 0x000fe20000400000 */
[C---:B---3--:R-:W-:Y:S01]  /*0a40*/  FFMA R37, R34.reuse, -8.1380210758652538061e-05, R23 ;  /* 0xb8aaaaab22257823 */ /* 0x048fe20000000017 */
[C---:B------:R-:W-:Y:S01]  /*0a50*/  FFMA R36, R34.reuse, -8.1380210758652538061e-05, R22 ;  /* 0xb8aaaaab22247823 */ /* 0x040fe20000000016 */
[----:B------:R-:W-:-:S03]  /*0a60*/  FFMA R35, R34, -8.1380210758652538061e-05, R21 ;  /* 0xb8aaaaab22237823 */ /* 0x000fc60000000015 */
[----:B------:R-:W0:Y:S01]  /*0a70*/  MUFU.RCP R38, R38 ;  /* 0x0000002600267308 */ /* 0x000e220000001000 */
[----:B------:R-:W-:Y:S01]  /*0a80*/  FFMA R34, R34, -8.1380210758652538061e-05, R20 ;  /* 0xb8aaaaab22227823 */ /* 0x000fe20000000014 */
[----:B------:R-:W-:Y:S01]  /*0a90*/  @P0 FMUL R35, R35, 0.25 ;  /* 0x3e80000023230820 */ /* 0x000fe20000400000 */
[----:B------:R-:W-:Y:S01]  /*0aa0*/  @P0 FMUL R36, R36, 0.25 ;  /* 0x3e80000024240820 */ /* 0x000fe20000400000 */
[----:B------:R-:W-:Y:S01]  /*0ab0*/  @P0 FMUL R37, R37, 0.25 ;  /* 0x3e80000025250820 */ /* 0x000fe20000400000 */
[----:B------:R-:W-:Y:S01]  /*0ac0*/  @P0 FMUL R34, R34, 0.25 ;  /* 0x3e80000022220820 */ /* 0x000fe20000400000 */
[----:B------:R-:W-:Y:S01]  /*0ad0*/  HFMA2.MMA R22, -RZ, RZ, 0, 1.78813934326171875e-07 ;  /* 0x00000003ff167435 */ /* 0x000fe200000001ff */
[----:B------:R-:W-:Y:S01]  /*0ae0*/  @!P1 FMUL R35, R35, 16777216 ;  /* 0x4b80000023239820 */ /* 0x000fe20000400000 */
[----:B------:R-:W-:Y:S01]  /*0af0*/  HFMA2.MMA R17, -RZ, RZ, 0, 1.78813934326171875e-07 ;  /* 0x00000003ff117435 */ /* 0x000fe200000001ff */
[----:B------:R-:W-:Y:S01]  /*0b00*/  @!P1 FMUL R34, R34, 16777216 ;  /* 0x4b80000022229820 */ /* 0x000fe20000400000 */
[----:B------:R-:W-:Y:S01]  /*0b10*/  @!P1 FMUL R36, R36, 16777216 ;  /* 0x4b80000024249820 */ /* 0x000fe20000400000 */
[----:B------:R-:W-:Y:S01]  /*0b20*/  @!P1 FMUL R37, R37, 16777216 ;  /* 0x4b80000025259820 */ /* 0x000fe20000400000 */
[----:B------:R-:W-:-:S02]  /*0b30*/  MOV R23, 0x3 ;  /* 0x0000000300177802 */ /* 0x000fc40000000f00 */
[----:B------:R-:W-:Y:S01]  /*0b40*/  MOV R21, 0x3 ;  /* 0x0000000300157802 */ /* 0x000fe20000000f00 */
[C---:B0-----:R-:W-:Y:S01]  /*0b50*/  FMUL R34, R38.reuse, R34 ;  /* 0x0000002226227220 */ /* 0x041fe20000400000 */
[C---:B------:R-:W-:Y:S01]  /*0b60*/  FMUL R35, R38.reuse, R35 ;  /* 0x0000002326237220 */ /* 0x040fe20000400000 */
[C---:B------:R-:W-:Y:S01]  /*0b70*/  FMUL R36, R38.reuse, R36 ;  /* 0x0000002426247220 */ /* 0x040fe20000400000 */
[----:B------:R-:W-:Y:S02]  /*0b80*/  FMUL R37, R38, R37 ;  /* 0x0000002526257220 */ /* 0x000fe40000400000 */
[----:B------:R-:W0:Y:S01]  /*0b90*/  S2R R38, SR_TID.X ;  /* 0x0000000000267919 */ /* 0x000e220000002100 */
[C---:B------:R-:W-:Y:S02]  /*0ba0*/  IMAD R22, R32.reuse, R22, UR10 ;  /* 0x0000000a20167e24 */ /* 0x040fe4000f8e0216 */
[C---:B------:R-:W-:Y:S02]  /*0bb0*/  IMAD R23, R32.reuse, R23, UR12 ;  /* 0x0000000c20177e24 */ /* 0x040fe4000f8e0217 */
[----:B------:R-:W-:-:S02]  /*0bc0*/  IMAD R25, R32, R25, UR19 ;  /* 0x0000001320197e24 */ /* 0x000fc4000f8e0219 */
[C---:B------:R-:W-:Y:S02]  /*0bd0*/  IMAD R28, R32.reuse, R43, UR21 ;  /* 0x00000015201c7e24 */ /* 0x040fe4000f8e022b */
[C---:B------:R-:W-:Y:S02]  /*0be0*/  IMAD R20, R32.reuse, R45, UR23 ;  /* 0x0000001720147e24 */ /* 0x040fe4000f8e022d */
[C---:B------:R-:W-:Y:S02]  /*0bf0*/  IMAD R29, R32.reuse, R29, UR25 ;  /* 0x00000019201d7e24 */ /* 0x040fe4000f8e021d */
[C---:B------:R-:W-:Y:S02]  /*0c00*/  IMAD R30, R32.reuse, R41, UR27 ;  /* 0x0000001b201e7e24 */ /* 0x040fe4000f8e0229 */
[C---:B------:R-:W-:Y:S02]  /*0c10*/  IMAD R19, R32.reuse, R19, UR8 ;  /* 0x0000000820137e24 */ /* 0x040fe4000f8e0213 */
[----:B------:R-:W-:-:S02]  /*0c20*/  IMAD R21, R32, R21, UR40 ;  /* 0x0000002820157e24 */ /* 0x000fc4000f8e0215 */
[C---:B------:R-:W-:Y:S02]  /*0c30*/  IMAD R31, R32.reuse, R31, UR39 ;  /* 0x00000027201f7e24 */ /* 0x040fe4000f8e021f */
[C---:B------:R-:W-:Y:S02]  /*0c40*/  IMAD R39, R32.reuse, R39, UR38 ;  /* 0x0000002620277e24 */ /* 0x040fe4000f8e0227 */
[C---:B------:R-:W-:Y:S01]  /*0c50*/  IMAD R17, R32.reuse, R17, UR37 ;  /* 0x0000002520117e24 */ /* 0x040fe2000f8e0211 */
[----:B------:R-:W-:Y:S01]  /*0c60*/  MOV R40, UR30 ;  /* 0x0000001e00287c02 */ /* 0x000fe20008000f00 */
[----:B------:R-:W-:Y:S01]  /*0c70*/  IMAD R32, R32, R41, UR5 ;  /* 0x0000000520207e24 */ /* 0x000fe2000f8e0229 */
[----:B------:R-:W-:Y:S01]  /*0c80*/  MOV R41, UR32 ;  /* 0x0000002000297c02 */ /* 0x000fe20008000f00 */
[----:B------:R-:W1:Y:S02]  /*0c90*/  S2UR UR5, SR_CgaCtaId ;  /* 0x00000000000579c3 */ /* 0x000e640000008800 */
[----:B------:R-:W-:Y:S01]  /*0ca0*/  IMAD R23, R40, 0x3000, R23 ;  /* 0x0000300028177824 */ /* 0x000fe200078e0217 */
[----:B------:R-:W-:Y:S01]  /*0cb0*/  MOV R40, UR22 ;  /* 0x0000001600287c02 */ /* 0x000fe20008000f00 */
[----:B------:R-:W-:Y:S01]  /*0cc0*/  IMAD R22, R41, 0x3000, R22 ;  /* 0x0000300029167824 */ /* 0x000fe200078e0216 */
[----:B------:R-:W-:-:S02]  /*0cd0*/  MOV R41, UR26 ;  /* 0x0000001a00297c02 */ /* 0x000fc40008000f00 */
[----:B------:R-:W-:Y:S01]  /*0ce0*/  MOV R42, UR24 ;  /* 0x00000018002a7c02 */ /* 0x000fe20008000f00 */
[----:B------:R-:W-:Y:S01]  /*0cf0*/  IMAD R25, R40, 0x3000, R25 ;  /* 0x0000300028197824 */ /* 0x000fe200078e0219 */
        /* <DEDUP_REMOVED lines=15> */
[----:B-----5:R-:W-:Y:S01]  /*0df0*/  FMUL R41, R33, 8.1386831880081444979e-05 ;  /* 0x38aaae3921297820 */ /* 0x020fe20000400000 */
[----:B------:R-:W-:Y:S01]  /*0e00*/  IMAD R33, R42, 0x3000, R39 ;  /* 0x000030002a217824 */ /* 0x000fe200078e0227 */
[----:B------:R-:W-:Y:S01]  /*0e10*/  UMOV UR4, 0x400 ;  /* 0x0000040000047882 */ /* 0x000fe20000000000 */
[----:B0-----:R-:W-:Y:S01]  /*0e20*/  SHF.L.U32 R39, R38, 0x2, RZ ;  /* 0x0000000226277819 */ /* 0x001fe200000006ff */
[----:B------:R-:W-:Y:S01]  /*0e30*/  IMAD R24, R43, 0x3000, R24 ;  /* 0x000030002b187824 */ /* 0x000fe200078e0218 */
[----:B------:R-:W-:Y:S01]  /*0e40*/  MOV R43, UR20 ;  /* 0x00000014002b7c02 */ /* 0x000fe20008000f00 */
[----:B-1----:R-:W-:Y:S01]  /*0e50*/  UPRMT UR4, UR5, 0x654, UR4 ;  /* 0x0000065405047896 */ /* 0x002fe20008000004 */
[----:B------:R-:W-:Y:S01]  /*0e60*/  IMAD R31, R40, 0x3000, R31 ;  /* 0x00003000281f7824 */ /* 0x000fe200078e021f */
[----:B------:R-:W-:-:S02]  /*0e70*/  LOP3.LUT R40, R39, 0x300, RZ, 0xc0, !PT ;  /* 0x0000030027287812 */ /* 0x000fc400078ec0ff */
[----:B------:R-:W-:Y:S02]  /*0e80*/  IMAD R28, R43, 0x3000, R28 ;  /* 0x000030002b1c7824 */ /* 0x000fe400078e021c */
[----:B------:R-:W-:Y:S01]  /*0e90*/  LEA.HI R43, R40, UR4, RZ, 0x1a ;  /* 0x00000004282b7c11 */ /* 0x000fe2000f8fd0ff */
[----:B----4-:R-:W-:Y:S01]  /*0ea0*/  FMUL R40, R0, 8.1386831880081444979e-05 ;  /* 0x38aaae3900287820 */ /* 0x010fe20000400000 */
[----:B------:R-:W-:-:S05]  /*0eb0*/  FMUL R2, R2, 8.1386831880081444979e-05 ;  /* 0x38aaae3902027820 */ /* 0x000fca0000400000 */
[----:B------:R-:W0:Y:S08]  /*0ec0*/  MUFU.SQRT R40, R40 ;  /* 0x0000002800287308 */ /* 0x000e300000002000 */
[----:B------:R-:W1:Y:S08]  /*0ed0*/  MUFU.SQRT R41, R41 ;  /* 0x0000002900297308 */ /* 0x000e700000002000 */
[----:B------:R-:W2:Y:S01]  /*0ee0*/  MUFU.SQRT R2, R2 ;  /* 0x0000000200027308 */ /* 0x000ea20000002000 */
[----:B0-----:R-:W-:-:S02]  /*0ef0*/  FSETP.GT.AND P2, PT, R40, 0.0090210977941751480103, PT ;  /* 0x3c13cd3a2800780b */ /* 0x001fc40003f44000 */
[----:B------:R-:W-:Y:S02]  /*0f00*/  FSETP.NAN.AND P4, PT, R40, R40, PT ;  /* 0x000000282800720b */ /* 0x000fe40003f88000 */
[----:B-1----:R-:W-:Y:S02]  /*0f10*/  FSETP.GT.AND P0, PT, R41, 0.0090210977941751480103, PT ;  /* 0x3c13cd3a2900780b */ /* 0x002fe40003f04000 */
[----:B--2---:R-:W-:-:S07]  /*0f20*/  FSETP.GT.AND P3, PT, R2, 0.0090210977941751480103, PT ;  /* 0x3c13cd3a0200780b */ /* 0x004fce0003f64000 */
[----:B------:R-:W-:Y:S02]  /*0f30*/  @!P2 FSEL R40, R40, 0.0090210977941751480103, P4 ;  /* 0x3c13cd3a2828a808 */ /* 0x000fe40002000000 */
[C---:B------:R-:W-:Y:S02]  /*0f40*/  FSETP.NAN.AND P1, PT, R41.reuse, R41, PT ;  /* 0x000000292900720b */ /* 0x040fe40003f28000 */
[----:B------:R-:W-:Y:S02]  /*0f50*/  FSETP.NAN.AND P4, PT, R2, R2, PT ;  /* 0x000000020200720b */ /* 0x000fe40003f88000 */
[----:B------:R-:W-:Y:S02]  /*0f60*/  FSETP.GT.AND P2, PT, R40, 8.50705917302346158658e+37, PT ;  /* 0x7e8000002800780b */ /* 0x000fe40003f44000 */
[----:B------:R-:W-:Y:S02]  /*0f70*/  SHF.R.U32.HI R42, RZ, 0x8, R39 ;  /* 0x00000008ff2a7819 */ /* 0x000fe40000011627 */
[----:B------:R-:W-:-:S02]  /*0f80*/  @!P0 FSEL R41, R41, 0.0090210977941751480103, P1 ;  /* 0x3c13cd3a29298808 */ /* 0x000fc40000800000 */
[----:B------:R-:W-:Y:S02]  /*0f90*/  @!P3 FSEL R2, R2, 0.0090210977941751480103, P4 ;  /* 0x3c13cd3a0202b808 */ /* 0x000fe40002000000 */
[----:B------:R-:W-:Y:S02]  /*0fa0*/  FSETP.GEU.AND P4, PT, R40, 1.175494350822287508e-38, PT ;  /* 0x008000002800780b */ /* 0x000fe40003f8e000 */
[----:B------:R-:W-:Y:S02]  /*0fb0*/  SGXT.U32 R42, R42, 0x2 ;  /* 0x000000022a2a781a */ /* 0x000fe40000000000 */
[----:B------:R-:W-:Y:S02]  /*0fc0*/  FSETP.GT.AND P1, PT, R41, 8.50705917302346158658e+37, PT ;  /* 0x7e8000002900780b */ /* 0x000fe40003f24000 */
[----:B------:R-:W-:Y:S02]  /*0fd0*/  LOP3.LUT R0, R39, 0x3fc, RZ, 0xc0, !PT ;  /* 0x000003fc27007812 */ /* 0x000fe400078ec0ff */
[----:B------:R-:W-:-:S02]  /*0fe0*/  LOP3.LUT R39, R42, 0x3fc, R39, 0xf8, !PT ;  /* 0x000003fc2a277812 */ /* 0x000fc400078ef827 */
[----:B------:R-:W-:Y:S01]  /*0ff0*/  FSETP.GEU.AND P0, PT, R41, 1.175494350822287508e-38, PT ;  /* 0x008000002900780b */ /* 0x000fe20003f0e000 */
[----:B------:R-:W-:Y:S01]  /*1000*/  @P2 FMUL R40, R40, 0.25 ;  /* 0x3e80000028282820 */ /* 0x000fe20000400000 */
[----:B------:R-:W-:Y:S02]  /*1010*/  LEA R39, R39, UR4, 0x2 ;  /* 0x0000000427277c11 */ /* 0x000fe4000f8e10ff */
[----:B------:R-:W-:Y:S01]  /*1020*/  LEA R0, R0, R43, 0x2 ;  /* 0x0000002b00007211 */ /* 0x000fe200078e10ff */
[----:B------:R-:W-:Y:S02]  /*1030*/  @!P4 FMUL R40, R40, 16777216 ;  /* 0x4b8000002828c820 */ /* 0x000fe40000400000 */
[----:B------:R-:W-:Y:S01]  /*1040*/  STS [R39], R34 ;  /* 0x0000002227007388 */ /* 0x000fe20000000800 */
[----:B------:R-:W-:-:S03]  /*1050*/  @P1 FMUL R41, R41, 0.25 ;  /* 0x3e80000029291820 */ /* 0x000fc60000400000 */
[----:B------:R0:W-:Y:S01]  /*1060*/  STS [R0+0x8], R36 ;  /* 0x0000082400007388 */ /* 0x0001e20000000800 */
[----:B------:R-:W-:-:S03]  /*1070*/  FFMA R10, R3, -8.1380210758652538061e-05, R10 ;  /* 0xb8aaaaab030a7823 */ /* 0x000fc6000000000a */
[----:B------:R-:W-:Y:S01]  /*1080*/  STS [R0+0x4], R35 ;  /* 0x0000042300007388 */ /* 0x000fe20000000800 */
[----:B------:R-:W-:-:S03]  /*1090*/  @!P0 FMUL R41, R41, 16777216 ;  /* 0x4b80000029298820 */ /* 0x000fc60000400000 */
[----:B------:R-:W-:Y:S01]  /*10a0*/  STS [R0+0xc], R37 ;  /* 0x00000c2500007388 */ /* 0x000fe20000000800 */
[----:B0-----:R-:W0:Y:S01]  /*10b0*/  MUFU.RCP R36, R40 ;  /* 0x0000002800247308 */ /* 0x001e220000001000 */
[----:B------:R-:W-:Y:S01]  /*10c0*/  @P2 FMUL R10, R10, 0.25 ;  /* 0x3e8000000a0a2820 */ /* 0x000fe20000400000 */
[C---:B------:R-:W-:Y:S01]  /*10d0*/  FFMA R15, R18.reuse, -8.1380210758652538061e-05, R15 ;  /* 0xb8aaaaab120f7823 */ /* 0x040fe2000000000f */
[C---:B------:R-:W-:Y:S01]  /*10e0*/  FFMA R12, R18.reuse, -8.1380210758652538061e-05, R12 ;  /* 0xb8aaaaab120c7823 */ /* 0x040fe2000000000c */
[----:B------:R-:W-:Y:S01]  /*10f0*/  FFMA R13, R18, -8.1380210758652538061e-05, R13 ;  /* 0xb8aaaaab120d7823 */ /* 0x000fe2000000000d */
[----:B------:R-:W-:-:S03]  /*1100*/  @!P4 FMUL R10, R10, 16777216 ;  /* 0x4b8000000a0ac820 */ /* 0x000fc60000400000 */
[----:B------:R-:W1:Y:S01]  /*1110*/  MUFU.RCP R41, R41 ;  /* 0x0000002900297308 */ /* 0x000e620000001000 */
[----:B------:R-:W-:Y:S01]  /*1120*/  FFMA R14, R18, -8.1380210758652538061e-05, R14 ;  /* 0xb8aaaaab120e7823 */ /* 0x000fe2000000000e */
[----:B------:R-:W-:Y:S01]  /*1130*/  @P1 FMUL R12, R12, 0.25 ;  /* 0x3e8000000c0c1820 */ /* 0x000fe20000400000 */
[----:B------:R-:W-:Y:S01]  /*1140*/  @P1 FMUL R13, R13, 0.25 ;  /* 0x3e8000000d0d1820 */ /* 0x000fe20000400000 */
[----:B------:R-:W-:Y:S01]  /*1150*/  @P1 FMUL R15, R15, 0.25 ;  /* 0x3e8000000f0f1820 */ /* 0x000fe20000400000 */
[----:B------:R-:W-:Y:S01]  /*1160*/  @P1 FMUL R14, R14, 0.25 ;  /* 0x3e8000000e0e1820 */ /* 0x000fe20000400000 */
[----:B0-----:R-:W-:Y:S01]  /*1170*/  FMUL R34, R36, R10 ;  /* 0x0000000a24227220 */ /* 0x001fe20000400000 */
[----:B------:R-:W-:Y:S01]  /*1180*/  LOP3.LUT R10, R38, 0xff, RZ, 0xc0, !PT ;  /* 0x000000ff260a7812 */ /* 0x000fe200078ec0ff */
[----:B------:R-:W-:Y:S01]  /*1190*/  @!P0 FMUL R12, R12, 16777216 ;  /* 0x4b8000000c0c8820 */ /* 0x000fe20000400000 */
[----:B------:R-:W-:Y:S01]  /*11a0*/  @!P0 FMUL R13, R13, 16777216 ;  /* 0x4b8000000d0d8820 */ /* 0x000fe20000400000 */
[----:B------:R-:W-:Y:S01]  /*11b0*/  @!P0 FMUL R14, R14, 16777216 ;  /* 0x4b8000000e0e8820 */ /* 0x000fe20000400000 */
[----:B------:R-:W-:Y:S01]  /*11c0*/  @!P0 FMUL R15, R15, 16777216 ;  /* 0x4b8000000f0f8820 */ /* 0x000fe20000400000 */
[----:B------:R-:W-:Y:S01]  /*11d0*/  LEA R10, R10, UR4, 0x2 ;  /* 0x000000040a0a7c11 */ /* 0x000fe2000f8e10ff */
[----:B------:R-:W-:Y:S01]  /*11e0*/  BAR.SYNC.DEFER_BLOCKING 0x0 ;  /* 0x0000000000007b1d */ /* 0x000fe20000010000 */
[C---:B-1----:R-:W-:Y:S01]  /*11f0*/  FMUL R12, R41.reuse, R12 ;  /* 0x0000000c290c7220 */ /* 0x042fe20000400000 */
[C---:B------:R-:W-:Y:S01]  /*1200*/  FMUL R13, R41.reuse, R13 ;  /* 0x0000000d290d7220 */ /* 0x040fe20000400000 */
[C---:B------:R-:W-:Y:S01]  /*1210*/  FMUL R14, R41.reuse, R14 ;  /* 0x0000000e290e7220 */ /* 0x040fe20000400000 */
[----:B------:R-:W-:Y:S01]  /*1220*/  FMUL R42, R41, R15 ;  /* 0x0000000f292a7220 */ /* 0x000fe20000400000 */
[----:B------:R-:W-:-:S02]  /*1230*/  FSETP.GT.AND P3, PT, R2, 8.50705917302346158658e+37, PT ;  /* 0x7e8000000200780b */ /* 0x000fc40003f64000 */
[C---:B------:R-:W-:Y:S01]  /*1240*/  FSETP.GEU.AND P0, PT, R2.reuse, 1.175494350822287508e-38, PT ;  /* 0x008000000200780b */ /* 0x040fe20003f0e000 */
[----:B------:R-:W0:Y:S04]  /*1250*/  LDS R45, [R10] ;  /* 0x000000000a2d7984 */ /* 0x000e280000000800 */
[----:B------:R-:W1:Y:S04]  /*1260*/  LDS R18, [R10+0x404] ;  /* 0x000404000a127984 */ /* 0x000e680000000800 */
[----:B------:R-:W2:Y:S04]  /*1270*/  LDS R43, [R10+0x808] ;  /* 0x000808000a2b7984 */ /* 0x000ea80000000800 */
[----:B------:R-:W3:Y:S01]  /*1280*/  LDS R41, [R10+0xc0c] ;  /* 0x000c0c000a297984 */ /* 0x000ee20000000800 */
[----:B------:R-:W-:Y:S01]  /*1290*/  BAR.SYNC.DEFER_BLOCKING 0x0 ;  /* 0x0000000000007b1d */ /* 0x000fe20000010000 */
[----:B------:R-:W-:-:S04]  /*12a0*/  @P3 FMUL R2, R2, 0.25 ;  /* 0x3e80000002023820 */ /* 0x000fc80000400000 */
[----:B------:R-:W-:Y:S01]  /*12b0*/  @!P0 FMUL R2, R2, 16777216 ;  /* 0x4b80000002028820 */ /* 0x000fe20000400000 */
[C---:B------:R-:W-:Y:S01]  /*12c0*/  FFMA R7, R16.reuse, -8.1380210758652538061e-05, R7 ;  /* 0xb8aaaaab10077823 */ /* 0x040fe20000000007 */
[C---:B------:R-:W-:Y:S01]  /*12d0*/  FFMA R4, R16.reuse, -8.1380210758652538061e-05, R4 ;  /* 0xb8aaaaab10047823 */ /* 0x040fe20000000004 */
[C---:B------:R-:W-:Y:S01]  /*12e0*/  FFMA R5, R16.reuse, -8.1380210758652538061e-05, R5 ;  /* 0xb8aaaaab10057823 */ /* 0x040fe20000000005 */
[----:B------:R-:W-:Y:S02]  /*12f0*/  FFMA R16, R16, -8.1380210758652538061e-05, R6 ;  /* 0xb8aaaaab10107823 */ /* 0x000fe40000000006 */
[----:B------:R-:W4:Y:S01]  /*1300*/  MUFU.RCP R2, R2 ;  /* 0x0000000200027308 */ /* 0x000f220000001000 */
[----:B------:R-:W-:Y:S04]  /*1310*/  STS [R39], R12 ;  /* 0x0000000c27007388 */ /* 0x000fe80000000800 */
[----:B------:R-:W-:Y:S04]  /*1320*/  STS [R0+0x4], R13 ;  /* 0x0000040d00007388 */ /* 0x000fe80000000800 */
[----:B------:R-:W-:Y:S04]  /*1330*/  STS [R0+0x8], R14 ;  /* 0x0000080e00007388 */ /* 0x000fe80000000800 */
[----:B------:R-:W-:Y:S01]  /*1340*/  STS [R0+0xc], R42 ;  /* 0x00000c2a00007388 */ /* 0x000fe20000000800 */
[----:B------:R-:W-:Y:S01]  /*1350*/  BAR.SYNC.DEFER_BLOCKING 0x0 ;  /* 0x0000000000007b1d */ /* 0x000fe20000010000 */
[----:B------:R-:W-:-:S04]  /*1360*/  @P3 FMUL R16, R16, 0.25 ;  /* 0x3e80000010103820 */ /* 0x000fc80000400000 */
[----:B------:R-:W-:-:S04]  /*1370*/  @!P0 FMUL R16, R16, 16777216 ;  /* 0x4b80000010108820 */ /* 0x000fc80000400000 */
[----:B----4-:R-:W-:Y:S01]  /*1380*/  FMUL R40, R2, R16 ;  /* 0x0000001002287220 */ /* 0x010fe20000400000 */
[C---:B------:R-:W-:Y:S01]  /*1390*/  FFMA R8, R3.reuse, -8.1380210758652538061e-05, R8 ;  /* 0xb8aaaaab03087823 */ /* 0x040fe20000000008 */
[C---:B------:R-:W-:Y:S01]  /*13a0*/  FFMA R9, R3.reuse, -8.1380210758652538061e-05, R9 ;  /* 0xb8aaaaab03097823 */ /* 0x040fe20000000009 */
[----:B------:R-:W-:Y:S01]  /*13b0*/  FFMA R3, R3, -8.1380210758652538061e-05, R11 ;  /* 0xb8aaaaab03037823 */ /* 0x000fe2000000000b */
[----:B------:R-:W4:Y:S04]  /*13c0*/  LDS R37, [R10] ;  /* 0x000000000a257984 */ /* 0x000f280000000800 */
[----:B------:R-:W5:Y:S04]  /*13d0*/  LDS R35, [R10+0x404] ;  /* 0x000404000a237984 */ /* 0x000f680000000800 */
[----:B------:R-:W0:Y:S04]  /*13e0*/  LDS R16, [R10+0x808] ;  /* 0x000808000a107984 */ /* 0x000e280000000800 */
[----:B------:R-:W0:Y:S01]  /*13f0*/  LDS R15, [R10+0xc0c] ;  /* 0x000c0c000a0f7984 */ /* 0x000e220000000800 */
[----:B------:R-:W-:Y:S01]  /*1400*/  @P2 FMUL R8, R8, 0.25 ;  /* 0x3e80000008082820 */ /* 0x000fe20000400000 */
[----:B------:R-:W-:Y:S01]  /*1410*/  @P2 FMUL R9, R9, 0.25 ;  /* 0x3e80000009092820 */ /* 0x000fe20000400000 */
[----:B------:R-:W-:-:S02]  /*1420*/  @P2 FMUL R3, R3, 0.25 ;  /* 0x3e80000003032820 */ /* 0x000fc40000400000 */
[----:B------:R-:W-:Y:S01]  /*1430*/  @!P4 FMUL R8, R8, 16777216 ;  /* 0x4b8000000808c820 */ /* 0x000fe20000400000 */
[----:B------:R-:W-:Y:S01]  /*1440*/  @!P4 FMUL R9, R9, 16777216 ;  /* 0x4b8000000909c820 */ /* 0x000fe20000400000 */
[----:B------:R-:W-:Y:S02]  /*1450*/  @!P4 FMUL R3, R3, 16777216 ;  /* 0x4b8000000303c820 */ /* 0x000fe40000400000 */
[C---:B------:R-:W-:Y:S01]  /*1460*/  FMUL R8, R36.reuse, R8 ;  /* 0x0000000824087220 */ /* 0x040fe20000400000 */
[----:B------:R-:W-:Y:S01]  /*1470*/  BAR.SYNC.DEFER_BLOCKING 0x0 ;  /* 0x0000000000007b1d */ /* 0x000fe20000010000 */
[C---:B------:R-:W-:Y:S01]  /*1480*/  FMUL R9, R36.reuse, R9 ;  /* 0x0000000924097220 */ /* 0x040fe20000400000 */
[----:B------:R-:W-:-:S04]  /*1490*/  FMUL R36, R36, R3 ;  /* 0x0000000324247220 */ /* 0x000fc80000400000 */
[----:B------:R-:W-:Y:S04]  /*14a0*/  STS [R39], R8 ;  /* 0x0000000827007388 */ /* 0x000fe80000000800 */
[----:B------:R-:W-:Y:S04]  /*14b0*/  STS [R0+0x4], R9 ;  /* 0x0000040900007388 */ /* 0x000fe80000000800 */
[----:B------:R-:W-:Y:S04]  /*14c0*/  STS [R0+0x8], R34 ;  /* 0x0000082200007388 */ /* 0x000fe80000000800 */
[----:B------:R-:W-:Y:S01]  /*14d0*/  STS [R0+0xc], R36 ;  /* 0x00000c2400007388 */ /* 0x000fe20000000800 */
[----:B------:R-:W-:Y:S01]  /*14e0*/  BAR.SYNC.DEFER_BLOCKING 0x0 ;  /* 0x0000000000007b1d */ /* 0x000fe20000010000 */
[----:B------:R-:W-:Y:S01]  /*14f0*/  @P3 FMUL R4, R4, 0.25 ;  /* 0x3e80000004043820 */ /* 0x000fe20000400000 */
[----:B------:R-:W-:Y:S01]  /*1500*/  @P3 FMUL R5, R5, 0.25 ;  /* 0x3e80000005053820 */ /* 0x000fe20000400000 */
[----:B------:R-:W-:-:S02]  /*1510*/  @P3 FMUL R7, R7, 0.25 ;  /* 0x3e80000007073820 */ /* 0x000fc40000400000 */
[----:B------:R-:W-:Y:S01]  /*1520*/  @!P0 FMUL R4, R4, 16777216 ;  /* 0x4b80000004048820 */ /* 0x000fe20000400000 */
[----:B------:R-:W-:Y:S01]  /*1530*/  @!P0 FMUL R5, R5, 16777216 ;  /* 0x4b80000005058820 */ /* 0x000fe20000400000 */
[----:B------:R-:W-:Y:S01]  /*1540*/  @!P0 FMUL R7, R7, 16777216 ;  /* 0x4b80000007078820 */ /* 0x000fe20000400000 */
[----:B------:R-:W0:Y:S04]  /*1550*/  LDS R14, [R10] ;  /* 0x000000000a0e7984 */ /* 0x000e280000000800 */
[----:B------:R-:W0:Y:S04]  /*1560*/  LDS R13, [R10+0x404] ;  /* 0x000404000a0d7984 */ /* 0x000e280000000800 */
[----:B------:R-:W0:Y:S04]  /*1570*/  LDS R12, [R10+0x808] ;  /* 0x000808000a0c7984 */ /* 0x000e280000000800 */
[----:B------:R-:W0:Y:S01]  /*1580*/  LDS R11, [R10+0xc0c] ;  /* 0x000c0c000a0b7984 */ /* 0x000e220000000800 */
[C---:B------:R-:W-:Y:S01]  /*1590*/  FMUL R6, R2.reuse, R4 ;  /* 0x0000000402067220 */ /* 0x040fe20000400000 */
[----:B------:R-:W-:Y:S01]  /*15a0*/  BAR.SYNC.DEFER_BLOCKING 0x0 ;  /* 0x0000000000007b1d */ /* 0x000fe20000010000 */
[C---:B------:R-:W-:Y:S01]  /*15b0*/  FMUL R38, R2.reuse, R5 ;  /* 0x0000000502267220 */ /* 0x040fe20000400000 */
[----:B------:R-:W-:-:S06]  /*15c0*/  FMUL R44, R2, R7 ;  /* 0x00000007022c7220 */ /* 0x000fcc0000400000 */
[----:B------:R-:W0:Y:S01]  /*15d0*/  LDC.64 R2, c[0x0][0x228] ;  /* 0x00008a00ff027b82 */ /* 0x000e220000000a00 */
[----:B------:R-:W-:Y:S02]  /*15e0*/  UISETP.GE.AND UP1, UPT, UR36, 0xc, UPT ;  /* 0x0000000c2400788c */ /* 0x000fe4000bf26270 */
[----:B------:R-:W-:Y:S01]  /*15f0*/  UISETP.GE.AND UP2, UPT, UR53, 0xc, UPT ;  /* 0x0000000c3500788c */ /* 0x000fe2000bf46270 */
[----:B------:R0:W-:Y:S04]  /*1600*/  STS [R39], R6 ;  /* 0x0000000627007388 */ /* 0x0001e80000000800 */
[----:B------:R-:W-:Y:S04]  /*1610*/  STS [R0+0x4], R38 ;  /* 0x0000042600007388 */ /* 0x000fe80000000800 */
[----:B------:R-:W-:Y:S04]  /*1620*/  STS [R0+0x8], R40 ;  /* 0x0000082800007388 */ /* 0x000fe80000000800 */
[----:B------:R-:W-:Y:S01]  /*1630*/  STS [R0+0xc], R44 ;  /* 0x00000c2c00007388 */ /* 0x000fe20000000800 */
[----:B------:R-:W-:Y:S01]  /*1640*/  BAR.SYNC.DEFER_BLOCKING 0x0 ;  /* 0x0000000000007b1d */ /* 0x000fe20000010000 */
[----:B------:R-:W-:Y:S01]  /*1650*/  PLOP3.LUT P0, PT, PT, PT, UP1, 0x80, 0x0 ;  /* 0x000000000000781c */ /* 0x000fe20003f0f018 */
[----:B------:R-:W-:Y:S01]  /*1660*/  UISETP.GE.AND UP3, UPT, UR52, 0xc, UPT ;  /* 0x0000000c3400788c */ /* 0x000fe2000bf66270 */
[----:B------:R-:W-:Y:S01]  /*1670*/  PLOP3.LUT P1, PT, PT, PT, UP2, 0x80, 0x0 ;  /* 0x000000000000781c */ /* 0x000fe20003f2f028 */
[----:B0-----:R-:W-:Y:S01]  /*1680*/  IMAD.WIDE R4, R32, 0x4, R2 ;  /* 0x0000000420047825 */ /* 0x001fe200078e0202 */
[----:B------:R-:W-:-:S03]  /*1690*/  UISETP.GE.AND UP5, UPT, UR49, 0xc, UPT ;  /* 0x0000000c3100788c */ /* 0x000fc6000bfa6270 */
[----:B------:R-:W-:Y:S01]  /*16a0*/  PLOP3.LUT P2, PT, PT, PT, UP3, 0x80, 0x0 ;  /* 0x000000000000781c */ /* 0x000fe20003f4f038 */
[--C-:B------:R-:W-:Y:S01]  /*16b0*/  IMAD.WIDE R6, R30, 0x4, R2.reuse ;  /* 0x000000041e067825 */ /* 0x100fe200078e0202 */
[----:B------:R-:W-:Y:S02]  /*16c0*/  UISETP.GE.AND UP6, UPT, UR46, 0xc, UPT ;  /* 0x0000000c2e00788c */ /* 0x000fe4000bfc6270 */
[----:B------:R-:W-:Y:S01]  /*16d0*/  UISETP.GE.AND UP4, UPT, UR47, 0xc, UPT ;  /* 0x0000000c2f00788c */ /* 0x000fe2000bf86270 */
[----:B------:R-:W-:Y:S01]  /*16e0*/  IMAD.WIDE R8, R29, 0x4, R2 ;  /* 0x000000041d087825 */ /* 0x000fe200078e0202 */
[----:B------:R-:W-:Y:S02]  /*16f0*/  UISETP.GE.AND UP3, UPT, UR48, 0xc, UPT ;  /* 0x0000000c3000788c */ /* 0x000fe4000bf66270 */
[----:B------:R-:W-:Y:S01]  /*1700*/  UISETP.GE.AND UP2, UPT, UR50, 0xc, UPT ;  /* 0x0000000c3200788c */ /* 0x000fe2000bf46270 */
[----:B------:R-:W0:Y:S04]  /*1710*/  LDS R32, [R10] ;  /* 0x000000000a207984 */ /* 0x000e280000000800 */
[----:B------:R1:W-:Y:S01]  /*1720*/  @!P0 STG.E desc[UR42][R4.64], R45 ;  /* 0x0000002d04008986 */ /* 0x0003e2000c10192a */
[----:B------:R-:W-:-:S03]  /*1730*/  PLOP3.LUT P0, PT, PT, PT, UP5, 0x80, 0x0 ;  /* 0x000000000000781c */ /* 0x000fc60003f0f058 */
[----:B------:R-:W0:Y:S04]  /*1740*/  LDS R30, [R10+0x404] ;  /* 0x000404000a1e7984 */ /* 0x000e280000000800 */
[----:B------:R-:W0:Y:S01]  /*1750*/  LDS R0, [R10+0x808] ;  /* 0x000808000a007984 */ /* 0x000e220000000800 */
[----:B------:R-:W-:-:S03]  /*1760*/  UISETP.GE.AND UP5, UPT, UR45, 0xc, UPT ;  /* 0x0000000c2d00788c */ /* 0x000fc6000bfa6270 */
[----:B-1----:R1:W-:Y:S01]  /*1770*/  @!P1 STG.E desc[UR42][R6.64], R18 ;  /* 0x0000001206009986 */ /* 0x0023e2000c10192a */
[--C-:B------:R-:W-:Y:S01]  /*1780*/  IMAD.WIDE R4, R20, 0x4, R2.reuse ;  /* 0x0000000414047825 */ /* 0x100fe200078e0202 */
[----:B------:R-:W-:Y:S02]  /*1790*/  PLOP3.LUT P3, PT, PT, PT, UP4, 0x80, 0x0 ;  /* 0x000000000000781c */ /* 0x000fe40003f6f048 */
[----:B--2---:R2:W-:Y:S01]  /*17a0*/  @!P2 STG.E desc[UR42][R8.64], R43 ;  /* 0x0000002b0800a986 */ /* 0x0045e2000c10192a */
[----:B------:R-:W-:Y:S02]  /*17b0*/  PLOP3.LUT P2, PT, PT, PT, UP6, 0x80, 0x0 ;  /* 0x000000000000781c */ /* 0x000fe40003f4f068 */
[----:B------:R-:W-:Y:S02]  /*17c0*/  PLOP3.LUT P4, PT, PT, PT, UP3, 0x80, 0x0 ;  /* 0x000000000000781c */ /* 0x000fe40003f8f038 */
[----:B------:R-:W-:Y:S01]  /*17d0*/  PLOP3.LUT P5, PT, PT, PT, UP2, 0x80, 0x0 ;  /* 0x000000000000781c */ /* 0x000fe20003faf028 */
[----:B---3--:R3:W-:Y:S01]  /*17e0*/  @!P0 STG.E desc[UR42][R4.64], R41 ;  /* 0x0000002904008986 */ /* 0x0087e2000c10192a */
[----:B------:R-:W-:Y:S01]  /*17f0*/  PLOP3.LUT P0, PT, PT, PT, UP5, 0x80, 0x0 ;  /* 0x000000000000781c */ /* 0x000fe20003f0f058 */
[----:B------:R-:W-:Y:S01]  /*1800*/  IMAD.WIDE R28, R28, 0x4, R2 ;  /* 0x000000041c1c7825 */ /* 0x000fe200078e0202 */
[----:B------:R-:W-:-:S02]  /*1810*/  UISETP.GE.AND UP2, UPT, UR44, 0xc, UPT ;  /* 0x0000000c2c00788c */ /* 0x000fc4000bf46270 */
[----:B------:R-:W-:Y:S01]  /*1820*/  UISETP.GE.AND UP1, UPT, UR51, 0xc, UPT ;  /* 0x0000000c3300788c */ /* 0x000fe2000bf26270 */
[----:B-1----:R-:W-:Y:S01]  /*1830*/  IMAD.WIDE R6, R25, 0x4, R2 ;  /* 0x0000000419067825 */ /* 0x002fe200078e0202 */
[----:B------:R-:W-:-:S03]  /*1840*/  UISETP.GE.AND UP3, UPT, UR41, 0xc, UPT ;  /* 0x0000000c2900788c */ /* 0x000fc6000bf66270 */
[--C-:B--2---:R-:W-:Y:S01]  /*1850*/  IMAD.WIDE R8, R27, 0x4, R2.reuse ;  /* 0x000000041b087825 */ /* 0x104fe200078e0202 */
[----:B----4-:R-:W-:Y:S03]  /*1860*/  @!P2 STG.E desc[UR42][R28.64], R37 ;  /* 0x000000251c00a986 */ /* 0x010fe6000c10192a */
[--C-:B------:R-:W-:Y:S01]  /*1870*/  IMAD.WIDE R26, R26, 0x4, R2.reuse ;  /* 0x000000041a1a7825 */ /* 0x100fe200078e0202 */
[----:B-----5:R1:W-:Y:S01]  /*1880*/  @!P3 STG.E desc[UR42][R6.64], R35 ;  /* 0x000000230600b986 */ /* 0x0203e2000c10192a */
[----:B------:R-:W-:Y:S02]  /*1890*/  PLOP3.LUT P1, PT, PT, PT, UP2, 0x80, 0x0 ;  /* 0x000000000000781c */ /* 0x000fe40003f2f028 */
[----:B------:R-:W-:Y:S01]  /*18a0*/  IMAD.WIDE R24, R24, 0x4, R2 ;  /* 0x0000000418187825 */ /* 0x000fe200078e0202 */
[----:B------:R2:W-:Y:S01]  /*18b0*/  @!P4 STG.E desc[UR42][R8.64], R16 ;  /* 0x000000100800c986 */ /* 0x0005e2000c10192a */
[----:B------:R-:W-:-:S03]  /*18c0*/  PLOP3.LUT P6, PT, PT, PT, UP1, 0x80, 0x0 ;  /* 0x000000000000781c */ /* 0x000fc60003fcf018 */
[----:B------:R-:W-:Y:S01]  /*18d0*/  @!P5 STG.E desc[UR42][R26.64], R15 ;  /* 0x0000000f1a00d986 */ /* 0x000fe2000c10192a */
[----:B------:R-:W-:Y:S02]  /*18e0*/  PLOP3.LUT P5, PT, PT, PT, UP3, 0x80, 0x0 ;  /* 0x000000000000781c */ /* 0x000fe40003faf038 */
[----:B------:R-:W-:Y:S01]  /*18f0*/  PLOP3.LUT P4, PT, PT, PT, UP0, 0x80, 0x0 ;  /* 0x000000000000781c */ /* 0x000fe20003f8f008 */
[----:B------:R-:W-:Y:S01]  /*1900*/  @!P0 STG.E desc[UR42][R24.64], R14 ;  /* 0x0000000e18008986 */ /* 0x000fe2000c10192a */
[----:B------:R-:W-:Y:S02]  /*1910*/  PLOP3.LUT P3, PT, PT, PT, UP0, 0x80, 0x0 ;  /* 0x000000000000781c */ /* 0x000fe40003f6f008 */
[----:B------:R-:W-:Y:S02]  /*1920*/  PLOP3.LUT P2, PT, PT, PT, UP0, 0x80, 0x0 ;  /* 0x000000000000781c */ /* 0x000fe40003f4f008 */
[----:B------:R-:W-:Y:S01]  /*1930*/  PLOP3.LUT P0, PT, PT, PT, UP0, 0x40, 0x0 ;  /* 0x000000000000781c */ /* 0x000fe20003f0e808 */
[----:B---3--:R-:W-:-:S04]  /*1940*/  IMAD.WIDE R4, R23, 0x4, R2 ;  /* 0x0000000417047825 */ /* 0x008fc800078e0202 */
[--C-:B------:R-:W-:Y:S01]  /*1950*/  IMAD.WIDE R22, R22, 0x4, R2.reuse ;  /* 0x0000000416167825 */ /* 0x100fe200078e0202 */
[----:B------:R3:W-:Y:S03]  /*1960*/  @!P1 STG.E desc[UR42][R4.64], R13 ;  /* 0x0000000d04009986 */ /* 0x0007e6000c10192a */
[--C-:B-1----:R-:W-:Y:S01]  /*1970*/  IMAD.WIDE R6, R19, 0x4, R2.reuse ;  /* 0x0000000413067825 */ /* 0x102fe200078e0202 */
[----:B------:R1:W-:Y:S03]  /*1980*/  @!P6 STG.E desc[UR42][R22.64], R12 ;  /* 0x0000000c1600e986 */ /* 0x0003e6000c10192a */
[--C-:B--2---:R-:W-:Y:S01]  /*1990*/  IMAD.WIDE R8, R21, 0x4, R2.reuse ;  /* 0x0000000415087825 */ /* 0x104fe200078e0202 */
[----:B------:R1:W-:Y:S03]  /*19a0*/  @!P5 STG.E desc[UR42][R6.64], R11 ;  /* 0x0000000b0600d986 */ /* 0x0003e6000c10192a */
[--C-:B------:R-:W-:Y:S01]  /*19b0*/  IMAD.WIDE R18, R31, 0x4, R2.reuse ;  /* 0x000000041f127825 */ /* 0x100fe200078e0202 */
[----:B0-----:R1:W-:Y:S03]  /*19c0*/  @!P4 STG.E desc[UR42][R8.64], R32 ;  /* 0x000000200800c986 */ /* 0x0013e6000c10192a */
[----:B------:R-:W-:Y:S01]  /*19d0*/  IMAD.WIDE R20, R33, 0x4, R2 ;  /* 0x0000000421147825 */ /* 0x000fe200078e0202 */
[----:B------:R1:W-:Y:S01]  /*19e0*/  @!P3 STG.E desc[UR42][R18.64], R30 ;  /* 0x0000001e1200b986 */ /* 0x0003e2000c10192a */
[----:B---3--:R-:W-:-:S03]  /*19f0*/  MOV R4, UR7 ;  /* 0x0000000700047c02 */ /* 0x008fc60008000f00 */
[----:B------:R1:W-:Y:S01]  /*1a00*/  @!P2 STG.E desc[UR42][R20.64], R0 ;  /* 0x000000001400a986 */ /* 0x0003e2000c10192a */
[----:B------:R-:W-:Y:S05]  /*1a10*/  @!P0 EXIT ;  /* 0x000000000000894d */ /* 0x000fea0003800000 */
[----:B------:R-:W0:Y:S01]  /*1a20*/  LDS R5, [R10+0xc0c] ;  /* 0x000c0c000a057984 */ /* 0x000e220000000800 */
[----:B------:R-:W-:-:S04]  /*1a30*/  IMAD R17, R4, 0x3000, R17 ;  /* 0x0000300004117824 */ /* 0x000fc800078e0211 */
[----:B------:R-:W-:-:S05]  /*1a40*/  IMAD.WIDE R2, R17, 0x4, R2 ;  /* 0x0000000411027825 */ /* 0x000fca00078e0202 */
[----:B0-----:R-:W-:Y:S01]  /*1a50*/  STG.E desc[UR42][R2.64], R5 ;  /* 0x0000000502007986 */ /* 0x001fe2000c10192a */
[----:B------:R-:W-:Y:S05]  /*1a60*/  EXIT ;  /* 0x000000000000794d */ /* 0x000fea0003800000 */
.L_x_0:
[----:B------:R-:W-:-:S00]  /*1a70*/  BRA `(.L_x_0) ;  /* 0xfffffffc00fc7947 */ /* 0x000fc0000383ffff */
[----:B------:R-:W-:-:S00]  /*1a80*/  NOP ;  /* 0x0000000000007918 */ /* 0x000fc00000000000 */
[----:B------:R-:W-:-:S00]  /*1a90*/  NOP ;  /* 0x0000000000007918 */ /* 0x000fc00000000000 */
[----:B------:R-:W-:-:S00]  /*1aa0*/  NOP ;  /* 0x0000000000007918 */ /* 0x000fc00000000000 */
[----:B------:R-:W-:-:S00]  /*1ab0*/  NOP ;  /* 0x0000000000007918 */ /* 0x000fc00000000000 */
[----:B------:R-:W-:-:S00]  /*1ac0*/  NOP ;  /* 0x0000000000007918 */ /* 0x000fc00000000000 */
[----:B------:R-:W-:-:S00]  /*1ad0*/  NOP ;  /* 0x0000000000007918 */ /* 0x000fc00000000000 */
[----:B------:R-:W-:-:S00]  /*1ae0*/  NOP ;  /* 0x0000000000007918 */ /* 0x000fc00000000000 */
[----:B------:R-:W-:-:S00]  /*1af0*/  NOP ;  /* 0x0000000000007918 */ /* 0x000fc00000000000 */
.L_x_1:


//--------------------- .nv.global.init           --------------------------
	.section	.nv.global.init,"aw",@progbits
.nv.global.init:
	.type		_$_str,@object
	.size		_$_str,(_$_str_$_2 - _$_str)
_$_str:
        /*0000*/ 	.byte	0x5f, 0x5f, 0x43, 0x55, 0x44, 0x41, 0x5f, 0x46, 0x54, 0x5a, 0x00
	.type		_$_str_$_2,@object
	.size		_$_str_$_2,(.L_1 - _$_str_$_2)
_$_str_$_2:
        /*000b*/ 	.byte	0x5f, 0x5f, 0x43, 0x55, 0x44, 0x41, 0x5f, 0x50, 0x52, 0x45, 0x43, 0x5f, 0x53, 0x51, 0x52, 0x54
        /*001b*/ 	.byte	0x00
.L_1:


//--------------------- .nv.shared.triton_poi_fused_div_maximum_mean_std_sub_10 --------------------------
	.section	.nv.shared.triton_poi_fused_div_maximum_mean_std_sub_10,"aw",@nobits
	.sectionflags	@""
	.align	16
	.zero		1024


//--------------------- .nv.constant0.triton_poi_fused_div_maximum_mean_std_sub_10 --------------------------
	.section	.nv.constant0.triton_poi_fused_div_maximum_mean_std_sub_10,"a",@progbits
	.sectionflags	@""
	.align	4
.nv.constant0.triton_poi_fused_div_maximum_mean_std_sub_10:
	.zero		568
